	.headerflags	@"EF_CUDA_TEXMODE_UNIFIED EF_CUDA_64BIT_ADDRESS EF_CUDA_SM86 EF_CUDA_VIRTUAL_SM(EF_CUDA_SM86)"
	.elftype	@"ET_EXEC"


//--------------------- .nv.info                  --------------------------
	.section	.nv.info,"",@"SHT_CUDA_INFO"
	.align	4


	//----- nvinfo : EIATTR_REGCOUNT
	.align		4
        /*0000*/ 	.byte	0x04, 0x2f
        /*0002*/ 	.short	(.L_1 - .L_0)
	.align		4
.L_0:
        /*0004*/ 	.word	index@(triton_poi_fused__softmax_add_4)
        /*0008*/ 	.word	0x0000001b


	//----- nvinfo : EIATTR_FRAME_SIZE
	.align		4
.L_1:
        /*000c*/ 	.byte	0x04, 0x11
        /*000e*/ 	.short	(.L_3 - .L_2)
	.align		4
.L_2:
        /*0010*/ 	.word	index@(triton_poi_fused__softmax_add_4)
        /*0014*/ 	.word	0x00000000


	//----- nvinfo : EIATTR_MIN_STACK_SIZE
	.align		4
.L_3:
        /*0018*/ 	.byte	0x04, 0x12
        /*001a*/ 	.short	(.L_5 - .L_4)
	.align		4
.L_4:
        /*001c*/ 	.word	index@(triton_poi_fused__softmax_add_4)
        /*0020*/ 	.word	0x00000000
.L_5:


//--------------------- .nv.info.triton_poi_fused__softmax_add_4 --------------------------
	.section	.nv.info.triton_poi_fused__softmax_add_4,"",@"SHT_CUDA_INFO"
	.sectionflags	@""
	.align	4


	//----- nvinfo : EIATTR_CUDA_API_VERSION
	.align		4
        /*0000*/ 	.byte	0x04, 0x37
        /*0002*/ 	.short	(.L_7 - .L_6)
.L_6:
        /*0004*/ 	.word	0x00000080


	//----- nvinfo : EIATTR_SW2861232_WAR
	.align		4
.L_7:
        /*0008*/ 	.byte	0x01, 0x35
	.zero		2


	//----- nvinfo : EIATTR_PARAM_CBANK
	.align		4
        /*000c*/ 	.byte	0x04, 0x0a
        /*000e*/ 	.short	(.L_9 - .L_8)
	.align		4
.L_8:
        /*0010*/ 	.word	index@(.nv.constant0.triton_poi_fused__softmax_add_4)
        /*0014*/ 	.short	0x0160
        /*0016*/ 	.short	0x0038


	//----- nvinfo : EIATTR_CBANK_PARAM_SIZE
	.align		4
.L_9:
        /*0018*/ 	.byte	0x03, 0x19
        /*001a*/ 	.short	0x0038


	//----- nvinfo : EIATTR_KPARAM_INFO
	.align		4
        /*001c*/ 	.byte	0x04, 0x17
        /*001e*/ 	.short	(.L_11 - .L_10)
.L_10:
        /*0020*/ 	.word	0x00000000
        /*0024*/ 	.short	0x0007
        /*0026*/ 	.short	0x0030
        /*0028*/ 	.byte	0x00, 0xf4, 0x21, 0x00


	//----- nvinfo : EIATTR_KPARAM_INFO
	.align		4
.L_11:
        /*002c*/ 	.byte	0x04, 0x17
        /*002e*/ 	.short	(.L_13 - .L_12)
.L_12:
        /*0030*/ 	.word	0x00000000
        /*0034*/ 	.short	0x0006
        /*0036*/ 	.short	0x0028
        /*0038*/ 	.byte	0x00, 0xf0, 0x11, 0x00


	//----- nvinfo : EIATTR_KPARAM_INFO
	.align		4
.L_13:
        /*003c*/ 	.byte	0x04, 0x17
        /*003e*/ 	.short	(.L_15 - .L_14)
.L_14:
        /*0040*/ 	.word	0x00000000
        /*0044*/ 	.short	0x0005
        /*0046*/ 	.short	0x0024
        /*0048*/ 	.byte	0x00, 0xf0, 0x11, 0x00


	//----- nvinfo : EIATTR_KPARAM_INFO
	.align		4
.L_15:
        /*004c*/ 	.byte	0x04, 0x17
        /*004e*/ 	.short	(.L_17 - .L_16)
.L_16:
        /*0050*/ 	.word	0x00000000
        /*0054*/ 	.short	0x0004
        /*0056*/ 	.short	0x0020
        /*0058*/ 	.byte	0x00, 0xf0, 0x11, 0x00


	//----- nvinfo : EIATTR_KPARAM_INFO
	.align		4
.L_17:
        /*005c*/ 	.byte	0x04, 0x17
        /*005e*/ 	.short	(.L_19 - .L_18)
.L_18:
        /*0060*/ 	.word	0x00000000
        /*0064*/ 	.short	0x0003
        /*0066*/ 	.short	0x0018
        /*0068*/ 	.byte	0x00, 0xf4, 0x21, 0x00


	//----- nvinfo : EIATTR_KPARAM_INFO
	.align		4
.L_19:
        /*006c*/ 	.byte	0x04, 0x17
        /*006e*/ 	.short	(.L_21 - .L_20)
.L_20:
        /*0070*/ 	.word	0x00000000
        /*0074*/ 	.short	0x0002
        /*0076*/ 	.short	0x0010
        /*0078*/ 	.byte	0x00, 0xf4, 0x21, 0x00


	//----- nvinfo : EIATTR_KPARAM_INFO
	.align		4
.L_21:
        /*007c*/ 	.byte	0x04, 0x17
        /*007e*/ 	.short	(.L_23 - .L_22)
.L_22:
        /*0080*/ 	.word	0x00000000
        /*0084*/ 	.short	0x0001
        /*0086*/ 	.short	0x0008
        /*0088*/ 	.byte	0x00, 0xf4, 0x21, 0x00


	//----- nvinfo : EIATTR_KPARAM_INFO
	.align		4
.L_23:
        /*008c*/ 	.byte	0x04, 0x17
        /*008e*/ 	.short	(.L_25 - .L_24)
.L_24:
        /*0090*/ 	.word	0x00000000
        /*0094*/ 	.short	0x0000
        /*0096*/ 	.short	0x0000
        /*0098*/ 	.byte	0x00, 0xf4, 0x21, 0x00


	//----- nvinfo : EIATTR_MAXREG_COUNT
	.align		4
.L_25:
        /*009c*/ 	.byte	0x03, 0x1b
        /*009e*/ 	.short	0x00ff


	//----- nvinfo : EIATTR_EXIT_INSTR_OFFSETS
	.align		4
        /*00a0*/ 	.byte	0x04, 0x1c
        /*00a2*/ 	.short	(.L_27 - .L_26)


	//   ....[0]....
.L_26:
        /*00a4*/ 	.word	0x000008b0


	//   ....[1]....
        /*00a8*/ 	.word	0x000008f0


	//----- nvinfo : EIATTR_CTAIDZ_USED
	.align		4
.L_27:
        /*00ac*/ 	.byte	0x01, 0x04
	.zero		2


	//----- nvinfo : EIATTR_REQNTID
	.align		4
        /*00b0*/ 	.byte	0x04, 0x10
        /*00b2*/ 	.short	(.L_29 - .L_28)
.L_28:
        /*00b4*/ 	.word	0x00000080
        /*00b8*/ 	.word	0x00000001
        /*00bc*/ 	.word	0x00000001
.L_29:


//--------------------- .nv.callgraph             --------------------------
	.section	.nv.callgraph,"",@"SHT_CUDA_CALLGRAPH"
	.align	4
	.sectionentsize	8
	.align		4
        /*0000*/ 	.word	0x00000000
	.align		4
        /*0004*/ 	.word	0xffffffff
	.align		4
        /*0008*/ 	.word	0x00000000
	.align		4
        /*000c*/ 	.word	0xfffffffe
	.align		4
        /*0010*/ 	.word	0x00000000
	.align		4
        /*0014*/ 	.word	0xfffffffd
	.align		4
        /*0018*/ 	.word	0x00000000
	.align		4
        /*001c*/ 	.word	0xfffffffc


//--------------------- .nv.rel.action            --------------------------
	.section	.nv.rel.action,"",@"SHT_CUDA_RELOCINFO"
	.align	8
	.sectionentsize	8
        /*0000*/ 	.byte	0x73, 0x00, 0x00, 0x00, 0x00, 0x00, 0x00, 0x00, 0x00, 0x00, 0x00, 0x11, 0x25, 0x00, 0x05, 0x36


//--------------------- .nv.constant0.triton_poi_fused__softmax_add_4 --------------------------
	.section	.nv.constant0.triton_poi_fused__softmax_add_4,"a",@progbits
	.sectionflags	@""
	.align	4
.nv.constant0.triton_poi_fused__softmax_add_4:
	.zero		408


//--------------------- .text.triton_poi_fused__softmax_add_4 --------------------------
	.section	.text.triton_poi_fused__softmax_add_4,"ax",@progbits
	.sectionflags	@"SHF_BARRIERS=1"
	.sectioninfo	@"SHI_REGISTERS=27"
	.align	128
        .global         triton_poi_fused__softmax_add_4
        .type           triton_poi_fused__softmax_add_4,@function
        .size           triton_poi_fused__softmax_add_4,(.L_x_1 - triton_poi_fused__softmax_add_4)
        .other          triton_poi_fused__softmax_add_4,@"STO_CUDA_ENTRY STV_DEFAULT"
triton_poi_fused__softmax_add_4:
.text.triton_poi_fused__softmax_add_4:
[----:B------:R-:W-:Y:S02]  /*0000*/  IMAD.MOV.U32 R1, RZ, RZ, c[0x0][0x28] ;  /* 0x00000a00ff017624 */ /* 0x000fe400078e00ff */
[----:B------:R-:W0:Y:S01]  /*0010*/  S2R R12, SR_CTAID.X ;  /* 0x00000000000c7919 */ /* 0x000e220000002500 */
[----:B------:R-:W-:-:S03]  /*0020*/  MOV R8, 0x4 ;  /* 0x0000000400087802 */ /* 0x000fc60000000f00 */
[----:B------:R-:W1:Y:S04]  /*0030*/  S2R R0, SR_TID.X ;  /* 0x0000000000007919 */ /* 0x000e680000002100 */
[----:B------:R-:W2:Y:S04]  /*0040*/  S2R R10, SR_CTAID.Z ;  /* 0x00000000000a7919 */ /* 0x000ea80000002700 */
[----:B------:R-:W3:Y:S01]  /*0050*/  S2R R9, SR_CTAID.Y ;  /* 0x0000000000097919 */ /* 0x000ee20000002600 */
[----:B0-----:R-:W-:Y:S02]  /*0060*/  IMAD.SHL.U32 R12, R12, 0x20, RZ ;  /* 0x000000200c0c7824 */ /* 0x001fe400078e00ff */
[----:B-1----:R-:W-:Y:S01]  /*0070*/  IMAD.SHL.U32 R15, R0, 0x2, RZ ;  /* 0x00000002000f7824 */ /* 0x002fe200078e00ff */
[----:B------:R-:W-:-:S02]  /*0080*/  SHF.R.U32.HI R14, RZ, 0x4, R0 ;  /* 0x00000004ff0e7819 */ /* 0x000fc40000011600 */
[----:B------:R-:W-:Y:S02]  /*0090*/  LOP3.LUT R5, R0, 0x40, RZ, 0xc0, !PT ;  /* 0x0000004000057812 */ /* 0x000fe400078ec0ff */
[C---:B--2---:R-:W-:Y:S01]  /*00a0*/  ISETP.NE.AND P1, PT, R10.reuse, RZ, PT ;  /* 0x000000ff0a00720c */ /* 0x044fe20003f25270 */
[----:B------:R-:W-:Y:S01]  /*00b0*/  IMAD.SHL.U32 R10, R10, 0x8, RZ ;  /* 0x000000080a0a7824 */ /* 0x000fe200078e00ff */
[----:B------:R-:W-:Y:S02]  /*00c0*/  LOP3.LUT R4, R12, 0x1e, R15, 0xf8, !PT ;  /* 0x0000001e0c047812 */ /* 0x000fe400078ef80f */
[----:B------:R-:W-:Y:S02]  /*00d0*/  SGXT.U32 R14, R14, 0x2 ;  /* 0x000000020e0e781a */ /* 0x000fe40000000000 */
[----:B------:R-:W-:Y:S01]  /*00e0*/  ISETP.LT.AND P0, PT, R4, 0x40, !P1 ;  /* 0x000000400400780c */ /* 0x000fe20004f01270 */
[----:B---3--:R-:W-:Y:S01]  /*00f0*/  IMAD R7, R9, 0x40, R4 ;  /* 0x0000004009077824 */ /* 0x008fe200078e0204 */
[----:B------:R-:W-:-:S02]  /*0100*/  SHF.R.U32.HI R11, RZ, 0x4, R5 ;  /* 0x00000004ff0b7819 */ /* 0x000fc40000011605 */
[----:B------:R-:W-:Y:S02]  /*0110*/  ISETP.LT.U32.AND P0, PT, R9, 0x40, P0 ;  /* 0x000000400900780c */ /* 0x000fe40000701070 */
[----:B------:R-:W-:-:S05]  /*0120*/  LOP3.LUT R4, R11, R14, R10, 0xfe, !PT ;  /* 0x0000000e0b047212 */ /* 0x000fca00078efe0a */
[----:B------:R-:W-:Y:S02]  /*0130*/  IMAD R13, R4, 0x1000, R7 ;  /* 0x00001000040d7824 */ /* 0x000fe400078e0207 */
[----:B------:R-:W-:-:S04]  /*0140*/  CS2R R6, SRZ ;  /* 0x0000000000067805 */ /* 0x000fc8000001ff00 */
[----:B------:R-:W-:Y:S01]  /*0150*/  @P0 MOV R2, 0x0 ;  /* 0x0000000000020802 */ /* 0x000fe20000000f00 */
[----:B------:R-:W-:-:S03]  /*0160*/  @P0 IMAD.MOV.U32 R3, RZ, RZ, 0x14f00000 ;  /* 0x14f00000ff030424 */ /* 0x000fc600078e00ff */
[----:B------:R0:W1:Y:S08]  /*0170*/  @P0 R2UR UR4, R2 ;  /* 0x00000000020403c2 */ /* 0x00007000000e0000 */
[----:B------:R0:W1:Y:S02]  /*0180*/  @P0 R2UR UR5, R3 ;  /* 0x00000000030503c2 */ /* 0x00006400000e0000 */
[----:B0-----:R-:W-:-:S05]  /*0190*/  IMAD.WIDE R2, R13, R8, c[0x0][0x160] ;  /* 0x000058000d027625 */ /* 0x001fca00078e0208 */
[----:B-1----:R-:W2:Y:S01]  /*01a0*/  @P0 LDG.E.EL.64 R6, desc[UR4][R2.64] ;  /* 0x0000000402060981 */ /* 0x002ea2200c2e1b00 */
[----:B------:R-:W-:Y:S02]  /*01b0*/  SHF.R.U32.HI R4, RZ, 0x2, R0 ;  /* 0x00000002ff047819 */ /* 0x000fe40000011600 */
[----:B------:R-:W-:Y:S02]  /*01c0*/  SHF.R.U32.HI R5, RZ, 0x2, R5 ;  /* 0x00000002ff057819 */ /* 0x000fe40000011605 */
[----:B------:R-:W-:Y:S02]  /*01d0*/  SGXT.U32 R4, R4, 0x4 ;  /* 0x000000040404781a */ /* 0x000fe40000000000 */
[----:B------:R-:W-:Y:S02]  /*01e0*/  ISETP.LT.U32.AND P1, PT, R9, 0x40, !P1 ;  /* 0x000000400900780c */ /* 0x000fe40004f21070 */
[----:B------:R-:W-:Y:S01]  /*01f0*/  LOP3.LUT R19, R5, R4, R12, 0xfe, !PT ;  /* 0x0000000405137212 */ /* 0x000fe200078efe0c */
[----:B------:R-:W-:Y:S01]  /*0200*/  IMAD.SHL.U32 R12, R0, 0x10, RZ ;  /* 0x00000010000c7824 */ /* 0x000fe200078e00ff */
[----:B------:R-:W-:-:S02]  /*0210*/  LOP3.LUT R18, R10, 0x6, R15, 0xf8, !PT ;  /* 0x000000060a127812 */ /* 0x000fc400078ef80f */
[----:B------:R-:W-:Y:S02]  /*0220*/  ISETP.LT.AND P2, PT, R19, 0x40, P1 ;  /* 0x000000401300780c */ /* 0x000fe40000f41270 */
[----:B------:R-:W-:Y:S02]  /*0230*/  LOP3.LUT R20, R12, 0xf0, RZ, 0xc0, !PT ;  /* 0x000000f00c147812 */ /* 0x000fe400078ec0ff */
[----:B------:R-:W-:Y:S01]  /*0240*/  LEA R24, R9, R18, 0x9 ;  /* 0x0000001209187211 */ /* 0x000fe200078e48ff */
[----:B------:R-:W-:Y:S01]  /*0250*/  IMAD.SHL.U32 R18, R18, 0x40, RZ ;  /* 0x0000004012127824 */ /* 0x000fe200078e00ff */
[----:B------:R-:W-:Y:S01]  /*0260*/  LOP3.LUT R22, R20, 0x8, RZ, 0xfc, !PT ;  /* 0x0000000814167812 */ /* 0x000fe200078efcff */
[----:B------:R-:W-:Y:S01]  /*0270*/  @P1 IMAD.MOV.U32 R12, RZ, RZ, 0x0 ;  /* 0x00000000ff0c1424 */ /* 0x000fe200078e00ff */
[--C-:B------:R-:W-:Y:S01]  /*0280*/  LOP3.LUT R21, R11, R14, R20.reuse, 0xfe, !PT ;  /* 0x0000000e0b157212 */ /* 0x100fe200078efe14 */
[----:B------:R-:W-:Y:S01]  /*0290*/  @P1 IMAD.MOV.U32 R14, RZ, RZ, 0x0 ;  /* 0x00000000ff0e1424 */ /* 0x000fe200078e00ff */
[----:B------:R-:W-:Y:S01]  /*02a0*/  SHF.R.U32.HI R20, RZ, 0x1, R20 ;  /* 0x00000001ff147819 */ /* 0x000fe20000011614 */
[----:B------:R-:W-:Y:S01]  /*02b0*/  @P1 IMAD.MOV.U32 R15, RZ, RZ, 0x14f00000 ;  /* 0x14f00000ff0f1424 */ /* 0x000fe200078e00ff */
[----:B------:R-:W-:Y:S01]  /*02c0*/  SHF.R.U32.HI R22, RZ, 0x1, R22 ;  /* 0x00000001ff167819 */ /* 0x000fe20000011616 */
[----:B------:R-:W-:Y:S01]  /*02d0*/  @P2 IMAD.MOV.U32 R10, RZ, RZ, 0x0 ;  /* 0x00000000ff0a2424 */ /* 0x000fe200078e00ff */
[----:B------:R-:W-:Y:S01]  /*02e0*/  @P1 MOV R13, 0x14f00000 ;  /* 0x14f00000000d1802 */ /* 0x000fe20000000f00 */
[C---:B------:R-:W-:Y:S01]  /*02f0*/  IMAD R23, R21.reuse, 0x4, R20 ;  /* 0x0000000415177824 */ /* 0x040fe200078e0214 */
[----:B------:R-:W-:Y:S01]  /*0300*/  LEA R22, R21, R22, 0x2 ;  /* 0x0000001615167211 */ /* 0x000fe200078e10ff */
[----:B------:R-:W-:Y:S01]  /*0310*/  @P2 IMAD.MOV.U32 R11, RZ, RZ, 0x14f00000 ;  /* 0x14f00000ff0b2424 */ /* 0x000fe200078e00ff */
[----:B------:R0:W1:Y:S01]  /*0320*/  @P2 R2UR UR4, R10 ;  /* 0x000000000a0423c2 */ /* 0x00006200000e0000 */
[C---:B------:R-:W-:Y:S01]  /*0330*/  IMAD.IADD R21, R18.reuse, 0x1, R9 ;  /* 0x0000000112157824 */ /* 0x040fe200078e0209 */
[----:B------:R-:W-:Y:S01]  /*0340*/  IADD3 R9, P3, R18, R9, RZ ;  /* 0x0000000912097210 */ /* 0x000fe20007f7e0ff */
[----:B------:R-:W-:Y:S01]  /*0350*/  @P1 IMAD.MOV.U32 R16, RZ, RZ, 0x0 ;  /* 0x00000000ff101424 */ /* 0x000fe200078e00ff */
[----:B------:R-:W-:Y:S01]  /*0360*/  @P1 MOV R17, 0x14f00000 ;  /* 0x14f0000000111802 */ /* 0x000fe20000000f00 */
[----:B------:R-:W-:Y:S01]  /*0370*/  @P1 IMAD.MOV.U32 R18, RZ, RZ, 0x0 ;  /* 0x00000000ff121424 */ /* 0x000fe200078e00ff */
[----:B------:R-:W-:-:S02]  /*0380*/  MOV R20, RZ ;  /* 0x000000ff00147202 */ /* 0x000fc40000000f00 */
[----:B------:R0:W1:Y:S08]  /*0390*/  @P2 R2UR UR5, R11 ;  /* 0x000000000b0523c2 */ /* 0x00007000000e0000 */
[----:B------:R3:W4:Y:S01]  /*03a0*/  @P1 R2UR UR6, R12 ;  /* 0x000000000c0613c2 */ /* 0x00072200000e0000 */
[----:B0-----:R-:W-:-:S07]  /*03b0*/  CS2R R10, SRZ ;  /* 0x00000000000a7805 */ /* 0x001fce000001ff00 */
[----:B------:R0:W4:Y:S08]  /*03c0*/  @P1 R2UR UR7, R13 ;  /* 0x000000000d0713c2 */ /* 0x00013000000e0000 */
[----:B------:R5:W1:Y:S01]  /*03d0*/  @P1 R2UR UR8, R14 ;  /* 0x000000000e0813c2 */ /* 0x000a6200000e0000 */
[----:B0-----:R-:W-:Y:S01]  /*03e0*/  IMAD R13, R19, 0x8, R24 ;  /* 0x00000008130d7824 */ /* 0x001fe200078e0218 */
[----:B------:R-:W-:-:S03]  /*03f0*/  @P1 MOV R19, 0x14f00000 ;  /* 0x14f0000000131802 */ /* 0x000fc60000000f00 */
[----:B---3--:R-:W-:-:S03]  /*0400*/  IMAD.WIDE R12, R13, R8, c[0x0][0x168] ;  /* 0x00005a000d0c7625 */ /* 0x008fc600078e0208 */
[----:B------:R0:W3:Y:S01]  /*0410*/  @P1 R2UR UR9, R15 ;  /* 0x000000000f0913c2 */ /* 0x0000e200000e0000 */
[----:B-----5:R-:W-:-:S07]  /*0420*/  IMAD.X R14, RZ, RZ, RZ, P3 ;  /* 0x000000ffff0e7224 */ /* 0x020fce00018e06ff */
[----:B------:R5:W1:Y:S02]  /*0430*/  @P1 R2UR UR10, R16 ;  /* 0x00000000100a13c2 */ /* 0x000a6400000e0000 */
[----:B-----5:R-:W-:-:S06]  /*0440*/  IMAD.SHL.U32 R16, R9, 0x4, RZ ;  /* 0x0000000409107824 */ /* 0x020fcc00078e00ff */
[----:B------:R5:W1:Y:S02]  /*0450*/  @P1 R2UR UR11, R17 ;  /* 0x00000000110b13c2 */ /* 0x000a6400000e0000 */
[----:B-----5:R-:W-:Y:S01]  /*0460*/  SHF.L.U64.HI R17, R9, 0x2, R14 ;  /* 0x0000000209117819 */ /* 0x020fe2000001020e */
[----:B0-----:R-:W-:-:S04]  /*0470*/  IMAD.WIDE.U32 R14, R21, R8, c[0x0][0x170] ;  /* 0x00005c00150e7625 */ /* 0x001fc800078e0008 */
[----:B------:R-:W-:-:S04]  /*0480*/  IMAD.WIDE.U32 R8, R21, R8, c[0x0][0x178] ;  /* 0x00005e0015087625 */ /* 0x000fc800078e0008 */
[----:B------:R-:W-:Y:S01]  /*0490*/  IMAD.MOV.U32 R21, RZ, RZ, RZ ;  /* 0x000000ffff157224 */ /* 0x000fe200078e00ff */
[----:B--2---:R-:W-:Y:S04]  /*04a0*/  STS [R23], R6 ;  /* 0x0000000617007388 */ /* 0x004fe80000000800 */
[----:B------:R0:W-:Y:S04]  /*04b0*/  STS [R22+0x20], R7 ;  /* 0x0000200716007388 */ /* 0x0001e80000000800 */
[----:B------:R-:W-:Y:S01]  /*04c0*/  BAR.SYNC.DEFER_BLOCKING 0x0 ;  /* 0x0000000000007b1d */ /* 0x000fe20000010000 */
[----:B0-----:R-:W-:-:S05]  /*04d0*/  CS2R R22, SRZ ;  /* 0x0000000000167805 */ /* 0x001fca000001ff00 */
[----:B-1----:R0:W2:Y:S01]  /*04e0*/  @P2 LDG.E.EL.64 R10, desc[UR4][R12.64] ;  /* 0x000000040c0a2981 */ /* 0x0020a2200c2e1b00 */
[----:B------:R-:W-:Y:S01]  /*04f0*/  IADD3 R6, P2, R16, c[0x0][0x170], RZ ;  /* 0x00005c0010067a10 */ /* 0x000fe20007f5e0ff */
[----:B------:R-:W1:Y:S02]  /*0500*/  @P1 R2UR UR4, R18 ;  /* 0x00000000120413c2 */ /* 0x000e6400000e0000 */
[----:B----4-:R-:W4:Y:S01]  /*0510*/  @P1 LDG.E.EL R20, desc[UR6][R14.64] ;  /* 0x000000060e141981 */ /* 0x010f22200c2e1900 */
[----:B------:R-:W-:-:S03]  /*0520*/  IADD3.X R7, R17, c[0x0][0x174], RZ, P2, !PT ;  /* 0x00005d0011077a10 */ /* 0x000fc600017fe4ff */
[----:B------:R5:W4:Y:S02]  /*0530*/  @P1 LDG.E.EL R23, desc[UR10][R8.64] ;  /* 0x0000000a08171981 */ /* 0x000b24200c2e1900 */
[----:B------:R-:W1:Y:S02]  /*0540*/  @P1 R2UR UR5, R19 ;  /* 0x00000000130513c2 */ /* 0x000e6400000e0000 */
[----:B---3--:R3:W4:Y:S01]  /*0550*/  @P1 LDG.E.EL R22, desc[UR8][R6.64+0x100] ;  /* 0x0001000806161981 */ /* 0x008722200c2e1900 */
[----:B------:R-:W-:-:S04]  /*0560*/  IADD3 R16, P2, R16, c[0x0][0x178], RZ ;  /* 0x00005e0010107a10 */ /* 0x000fc80007f5e0ff */
[----:B------:R-:W-:-:S05]  /*0570*/  IADD3.X R17, R17, c[0x0][0x17c], RZ, P2, !PT ;  /* 0x00005f0011117a10 */ /* 0x000fca00017fe4ff */
[----:B-1----:R-:W4:Y:S01]  /*0580*/  @P1 LDG.E.EL R21, desc[UR4][R16.64+0x100] ;  /* 0x0001000410151981 */ /* 0x002f22200c2e1900 */
[C---:B0-----:R-:W-:Y:S02]  /*0590*/  SHF.L.U32 R13, R0.reuse, 0x3, RZ ;  /* 0x00000003000d7819 */ /* 0x041fe400000006ff */
[----:B------:R-:W-:Y:S02]  /*05a0*/  LOP3.LUT R12, R0, 0x7c, RZ, 0xc0, !PT ;  /* 0x0000007c000c7812 */ /* 0x000fe400078ec0ff */
[----:B------:R-:W-:-:S05]  /*05b0*/  LOP3.LUT R13, R13, 0x3f8, RZ, 0xc0, !PT ;  /* 0x000003f80d0d7812 */ /* 0x000fca00078ec0ff */
[----:B------:R-:W-:-:S05]  /*05c0*/  IMAD.IADD R12, R12, 0x1, R13 ;  /* 0x000000010c0c7824 */ /* 0x000fca00078e020d */
[----:B---3--:R-:W2:Y:S04]  /*05d0*/  LDS R7, [R12] ;  /* 0x000000000c077984 */ /* 0x008ea80000000800 */
[----:B------:R0:W1:Y:S01]  /*05e0*/  LDS R6, [R12+0x4] ;  /* 0x000004000c067984 */ /* 0x0000620000000800 */
[----:B-----5:R-:W-:Y:S01]  /*05f0*/  IMAD.SHL.U32 R9, R0, 0x40, RZ ;  /* 0x0000004000097824 */ /* 0x020fe200078e00ff */
[----:B0-----:R-:W-:-:S04]  /*0600*/  SHF.R.U32.HI R12, RZ, 0x1, R0 ;  /* 0x00000001ff0c7819 */ /* 0x001fc80000011600 */
[----:B------:R-:W-:-:S05]  /*0610*/  LOP3.LUT R12, R12, 0x38, RZ, 0xc0, !PT ;  /* 0x000000380c0c7812 */ /* 0x000fca00078ec0ff */
[----:B------:R-:W-:Y:S01]  /*0620*/  IMAD.IADD R12, R13, 0x1, R12 ;  /* 0x000000010d0c7824 */ /* 0x000fe200078e020c */
[----:B------:R-:W-:Y:S01]  /*0630*/  BAR.SYNC.DEFER_BLOCKING 0x0 ;  /* 0x0000000000007b1d */ /* 0x000fe20000010000 */
[----:B--2---:R-:W-:Y:S01]  /*0640*/  FADD R7, R7, R10 ;  /* 0x0000000a07077221 */ /* 0x004fe20000000000 */
[----:B-1----:R-:W-:-:S03]  /*0650*/  FADD R11, R6, R11 ;  /* 0x0000000b060b7221 */ /* 0x002fc60000000000 */
[----:B----4-:R-:W-:-:S04]  /*0660*/  FADD R7, R7, -R20 ;  /* 0x8000001407077221 */ /* 0x010fc80000000000 */
[----:B------:R-:W-:Y:S01]  /*0670*/  FMUL R7, R7, 1.4426950216293334961 ;  /* 0x3fb8aa3b07077820 */ /* 0x000fe20000400000 */
[----:B------:R-:W-:-:S04]  /*0680*/  FADD R11, R11, -R22 ;  /* 0x800000160b0b7221 */ /* 0x000fc80000000000 */
[----:B------:R-:W-:Y:S01]  /*0690*/  FSETP.GEU.AND P3, PT, R7, -126, PT ;  /* 0xc2fc00000700780b */ /* 0x000fe20003f6e000 */
[----:B------:R-:W-:-:S05]  /*06a0*/  FMUL R11, R11, 1.4426950216293334961 ;  /* 0x3fb8aa3b0b0b7820 */ /* 0x000fca0000400000 */
[----:B------:R-:W-:Y:S02]  /*06b0*/  FSETP.GEU.AND P4, PT, R11, -126, PT ;  /* 0xc2fc00000b00780b */ /* 0x000fe40003f8e000 */
[C---:B------:R-:W-:Y:S02]  /*06c0*/  FSETP.GT.AND P1, PT, |R23|.reuse, 8.50705917302346158658e+37, PT ;  /* 0x7e8000001700780b */ /* 0x040fe40003f24200 */
[----:B------:R-:W-:-:S03]  /*06d0*/  FSETP.GEU.AND P5, PT, |R23|, 1.175494350822287508e-38, PT ;  /* 0x008000001700780b */ /* 0x000fc60003fae200 */
[----:B------:R-:W-:Y:S01]  /*06e0*/  @!P3 FMUL R7, R7, 0.5 ;  /* 0x3f0000000707b820 */ /* 0x000fe20000400000 */
[----:B------:R-:W-:-:S05]  /*06f0*/  FSETP.GT.AND P2, PT, |R21|, 8.50705917302346158658e+37, PT ;  /* 0x7e8000001500780b */ /* 0x000fca0003f44200 */
[----:B------:R-:W-:Y:S01]  /*0700*/  @!P4 FMUL R11, R11, 0.5 ;  /* 0x3f0000000b0bc820 */ /* 0x000fe20000400000 */
[----:B------:R-:W-:Y:S01]  /*0710*/  FSETP.GEU.AND P6, PT, |R21|, 1.175494350822287508e-38, PT ;  /* 0x008000001500780b */ /* 0x000fe20003fce200 */
[----:B------:R-:W0:Y:S01]  /*0720*/  MUFU.EX2 R7, R7 ;  /* 0x0000000700077308 */ /* 0x000e220000000800 */
[----:B------:R-:W-:-:S07]  /*0730*/  @P1 FMUL R23, R23, 0.25 ;  /* 0x3e80000017171820 */ /* 0x000fce0000400000 */
[----:B------:R-:W1:Y:S01]  /*0740*/  MUFU.EX2 R6, R11 ;  /* 0x0000000b00067308 */ /* 0x000e620000000800 */
[----:B------:R-:W-:Y:S01]  /*0750*/  @P2 FMUL R21, R21, 0.25 ;  /* 0x3e80000015152820 */ /* 0x000fe20000400000 */
[----:B------:R-:W-:-:S03]  /*0760*/  @!P5 FMUL R23, R23, 16777216 ;  /* 0x4b8000001717d820 */ /* 0x000fc60000400000 */
[----:B------:R-:W-:Y:S01]  /*0770*/  @!P6 FMUL R21, R21, 16777216 ;  /* 0x4b8000001515e820 */ /* 0x000fe20000400000 */
[----:B------:R-:W-:Y:S02]  /*0780*/  LOP3.LUT R10, R9, 0xc0, RZ, 0xc0, !PT ;  /* 0x000000c0090a7812 */ /* 0x000fe400078ec0ff */
[----:B------:R-:W2:Y:S01]  /*0790*/  MUFU.RCP R8, R23 ;  /* 0x0000001700087308 */ /* 0x000ea20000001000 */
[----:B0-----:R-:W-:-:S07]  /*07a0*/  @!P3 FMUL R7, R7, R7 ;  /* 0x000000070707b220 */ /* 0x001fce0000400000 */
[----:B------:R-:W0:Y:S01]  /*07b0*/  MUFU.RCP R9, R21 ;  /* 0x0000001500097308 */ /* 0x000e220000001000 */
[----:B-1----:R-:W-:Y:S01]  /*07c0*/  @!P4 FMUL R6, R6, R6 ;  /* 0x000000060606c220 */ /* 0x002fe20000400000 */
[----:B------:R-:W-:Y:S01]  /*07d0*/  LOP3.LUT R4, R5, R4, R10, 0xfe, !PT ;  /* 0x0000000405047212 */ /* 0x000fe200078efe0a */
[----:B------:R-:W-:Y:S02]  /*07e0*/  @P1 FMUL R7, R7, 0.25 ;  /* 0x3e80000007071820 */ /* 0x000fe40000400000 */
[----:B------:R-:W-:Y:S01]  /*07f0*/  @P2 FMUL R6, R6, 0.25 ;  /* 0x3e80000006062820 */ /* 0x000fe20000400000 */
[----:B------:R-:W-:Y:S01]  /*0800*/  SHF.L.U32 R5, R4, 0x2, RZ ;  /* 0x0000000204057819 */ /* 0x000fe200000006ff */
[----:B------:R-:W-:Y:S01]  /*0810*/  @!P5 FMUL R7, R7, 16777216 ;  /* 0x4b8000000707d820 */ /* 0x000fe20000400000 */
[----:B------:R-:W-:Y:S01]  /*0820*/  LOP3.LUT R0, R10, 0x20, RZ, 0xfc, !PT ;  /* 0x000000200a007812 */ /* 0x000fe200078efcff */
[----:B------:R-:W-:Y:S01]  /*0830*/  @!P6 FMUL R6, R6, 16777216 ;  /* 0x4b8000000606e820 */ /* 0x000fe20000400000 */
[----:B------:R-:W-:Y:S01]  /*0840*/  LEA.HI R11, R10, R5, RZ, 0x1e ;  /* 0x000000050a0b7211 */ /* 0x000fe200078ff0ff */
[----:B--2---:R-:W-:Y:S01]  /*0850*/  FMUL R8, R8, R7 ;  /* 0x0000000708087220 */ /* 0x004fe20000400000 */
[----:B------:R-:W-:Y:S01]  /*0860*/  LEA.HI R0, R0, R5, RZ, 0x1e ;  /* 0x0000000500007211 */ /* 0x000fe200078ff0ff */
[----:B0-----:R-:W-:-:S03]  /*0870*/  FMUL R9, R9, R6 ;  /* 0x0000000609097220 */ /* 0x001fc60000400000 */
[----:B------:R0:W-:Y:S04]  /*0880*/  STS [R11], R8 ;  /* 0x000000080b007388 */ /* 0x0001e80000000800 */
[----:B------:R0:W-:Y:S04]  /*0890*/  STS [R0+0x80], R9 ;  /* 0x0000800900007388 */ /* 0x0001e80000000800 */
[----:B------:R-:W-:Y:S06]  /*08a0*/  BAR.SYNC.DEFER_BLOCKING 0x0 ;  /* 0x0000000000007b1d */ /* 0x000fec0000010000 */
[----:B------:R-:W-:Y:S05]  /*08b0*/  @!P0 EXIT ;  /* 0x000000000000894d */ /* 0x000fea0003800000 */
[----:B0-----:R-:W0:Y:S01]  /*08c0*/  LDS.64 R12, [R12] ;  /* 0x000000000c0c7984 */ /* 0x001e220000000a00 */
[----:B------:R-:W-:-:S03]  /*08d0*/  ULDC.64 UR4, c[0x0][0x118] ;  /* 0x0000460000047ab9 */ /* 0x000fc60000000a00 */
[----:B0-----:R-:W-:Y:S01]  /*08e0*/  STG.E.64 [R2.64], R12 ;  /* 0x0000000c02007986 */ /* 0x001fe2000c101b04 */
[----:B------:R-:W-:Y:S05]  /*08f0*/  EXIT ;  /* 0x000000000000794d */ /* 0x000fea0003800000 */
.L_x_0:
[----:B------:R-:W-:-:S00]  /*0900*/  BRA `(.L_x_0) ;  /* 0xfffffff000007947 */ /* 0x000fc0000383ffff */
[----:B------:R-:W-:-:S00]  /*0910*/  NOP ;  /* 0x0000000000007918 */ /* 0x000fc00000000000 */
        /* <DEDUP_REMOVED lines=14> */
.L_x_1:


//--------------------- .nv.shared.triton_poi_fused__softmax_add_4 --------------------------
	.section	.nv.shared.triton_poi_fused__softmax_add_4,"aw",@nobits
	.sectionflags	@""
	.align	16
